//
// Generated by NVIDIA NVVM Compiler
//
// Compiler Build ID: CL-36424714
// Cuda compilation tools, release 13.0, V13.0.88
// Based on NVVM 20.0.0
//

.version 9.0
.target sm_100
.address_size 64

	// .globl	_Z16grayscale_kernelP3RGBS0_ii

.visible .entry _Z16grayscale_kernelP3RGBS0_ii(
	.param .u64 .ptr .align 1 _Z16grayscale_kernelP3RGBS0_ii_param_0,
	.param .u64 .ptr .align 1 _Z16grayscale_kernelP3RGBS0_ii_param_1,
	.param .u32 _Z16grayscale_kernelP3RGBS0_ii_param_2,
	.param .u32 _Z16grayscale_kernelP3RGBS0_ii_param_3
)
{
	.reg .pred 	%p<4>;
	.reg .b16 	%rs<5>;
	.reg .b32 	%r<15>;
	.reg .b64 	%rd<8>;
	.reg .b64 	%fd<7>;

	ld.param.u64 	%rd1, [_Z16grayscale_kernelP3RGBS0_ii_param_0];
	ld.param.u64 	%rd2, [_Z16grayscale_kernelP3RGBS0_ii_param_1];
	ld.param.u32 	%r4, [_Z16grayscale_kernelP3RGBS0_ii_param_2];
	ld.param.u32 	%r3, [_Z16grayscale_kernelP3RGBS0_ii_param_3];
	mov.u32 	%r6, %tid.y;
	mov.u32 	%r7, %ntid.y;
	mov.u32 	%r8, %ctaid.y;
	mad.lo.s32 	%r9, %r7, %r8, %r6;
	mov.u32 	%r10, %tid.x;
	mov.u32 	%r11, %ntid.x;
	mov.u32 	%r12, %ctaid.x;
	mad.lo.s32 	%r2, %r11, %r12, %r10;
	setp.ge.s32 	%p1, %r2, %r3;
	setp.ge.s32 	%p2, %r9, %r4;
	or.pred  	%p3, %p1, %p2;
	@%p3 bra 	$L__BB0_2;
	cvta.to.global.u64 	%rd3, %rd1;
	cvta.to.global.u64 	%rd4, %rd2;
	mad.lo.s32 	%r13, %r3, %r9, %r2;
	mul.wide.s32 	%rd5, %r13, 3;
	add.s64 	%rd6, %rd3, %rd5;
	ld.global.u8 	%rs1, [%rd6];
	ld.global.u8 	%rs2, [%rd6+1];
	ld.global.u8 	%rs3, [%rd6+2];
	cvt.rn.f64.u16 	%fd1, %rs3;
	mul.f64 	%fd2, %fd1, 0d3FD322D0E5604189;
	cvt.rn.f64.u16 	%fd3, %rs2;
	fma.rn.f64 	%fd4, %fd3, 0d3FE2C8B439581062, %fd2;
	cvt.rn.f64.u16 	%fd5, %rs1;
	fma.rn.f64 	%fd6, %fd5, 0d3FBD2F1A9FBE76C9, %fd4;
	cvt.rzi.u32.f64 	%r14, %fd6;
	cvt.u16.u32 	%rs4, %r14;
	add.s64 	%rd7, %rd4, %rd5;
	st.global.u8 	[%rd7+2], %rs4;
	st.global.u8 	[%rd7+1], %rs4;
	st.global.u8 	[%rd7], %rs4;
$L__BB0_2:
	ret;

}


// ===== COMPILED SASS (sm_100) =====

	.target	sm_100

	.elftype	@"ET_EXEC"


//--------------------- .note.nv.tkinfo           --------------------------
	.section	.note.nv.tkinfo,"",@"SHT_NOTE"
	.sectionflags	@"SHF_NOTE_NV_TKINFO"
	.tkinfo
        /*0018*/ 	.word	0x00000002
        /*0030*/ 	.string	""
        /*0030*/ 	.string	"ptxas"
        /*0030*/ 	.string	"Cuda compilation tools, release 13.0, V13.0.88"
        /*0030*/ 	.string	"Build cuda_13.0.r13.0/compiler.36424714_0"
        /*0030*/ 	.string	"-arch sm_100 -m 64 "



//--------------------- .note.nv.cuinfo           --------------------------
	.section	.note.nv.cuinfo,"",@"SHT_NOTE"
	.sectionflags	@"SHF_NOTE_NV_CUINFO"
        /*0018*/ 	.short	0x0002
        /*001a*/ 	.short	0x0064
        /*001c*/ 	.short	0x0082
	.zero		2


//--------------------- .nv.info                  --------------------------
	.section	.nv.info,"",@"SHT_CUDA_INFO"
	.align	4


	//----- nvinfo : EIATTR_REGCOUNT
	.align		4
        /*0000*/ 	.byte	0x04, 0x2f
        /*0002*/ 	.short	(.L_1 - .L_0)
	.align		4
.L_0:
        /*0004*/ 	.word	index@(_Z16grayscale_kernelP3RGBS0_ii)
        /*0008*/ 	.word	0x00000010


	//----- nvinfo : EIATTR_FRAME_SIZE
	.align		4
.L_1:
        /*000c*/ 	.byte	0x04, 0x11
        /*000e*/ 	.short	(.L_3 - .L_2)
	.align		4
.L_2:
        /*0010*/ 	.word	index@(_Z16grayscale_kernelP3RGBS0_ii)
        /*0014*/ 	.word	0x00000000


	//----- nvinfo : EIATTR_MIN_STACK_SIZE
	.align		4
.L_3:
        /*0018*/ 	.byte	0x04, 0x12
        /*001a*/ 	.short	(.L_5 - .L_4)
	.align		4
.L_4:
        /*001c*/ 	.word	index@(_Z16grayscale_kernelP3RGBS0_ii)
        /*0020*/ 	.word	0x00000000
.L_5:


//--------------------- .nv.compat                --------------------------
	.section	.nv.compat,"",@"SHT_CUDA_COMPAT_INFO"
	.align	4
        /*0000*/ 	.byte	0x02, 0x09, 0x00, 0x00, 0x02, 0x02, 0x01, 0x00, 0x02, 0x05, 0x05, 0x00, 0x03, 0x07, 0x01, 0x01
        /*0010*/ 	.byte	0x02, 0x03, 0x00, 0x00, 0x02, 0x06, 0x01, 0x00, 0x04, 0x0b, 0x08, 0x00, 0x01, 0x00, 0x00, 0x00
        /*0020*/ 	.byte	0x00, 0x00, 0x00, 0x00


//--------------------- .nv.info._Z16grayscale_kernelP3RGBS0_ii --------------------------
	.section	.nv.info._Z16grayscale_kernelP3RGBS0_ii,"",@"SHT_CUDA_INFO"
	.sectionflags	@""
	.align	4


	//----- nvinfo : EIATTR_CUDA_API_VERSION
	.align		4
        /*0000*/ 	.byte	0x04, 0x37
        /*0002*/ 	.short	(.L_7 - .L_6)
.L_6:
        /*0004*/ 	.word	0x00000082


	//----- nvinfo : EIATTR_KPARAM_INFO
	.align		4
.L_7:
        /*0008*/ 	.byte	0x04, 0x17
        /*000a*/ 	.short	(.L_9 - .L_8)
.L_8:
        /*000c*/ 	.word	0x00000000
        /*0010*/ 	.short	0x0003
        /*0012*/ 	.short	0x0014
        /*0014*/ 	.byte	0x00, 0xf0, 0x11, 0x00


	//----- nvinfo : EIATTR_KPARAM_INFO
	.align		4
.L_9:
        /*0018*/ 	.byte	0x04, 0x17
        /*001a*/ 	.short	(.L_11 - .L_10)
.L_10:
        /*001c*/ 	.word	0x00000000
        /*0020*/ 	.short	0x0002
        /*0022*/ 	.short	0x0010
        /*0024*/ 	.byte	0x00, 0xf0, 0x11, 0x00


	//----- nvinfo : EIATTR_KPARAM_INFO
	.align		4
.L_11:
        /*0028*/ 	.byte	0x04, 0x17
        /*002a*/ 	.short	(.L_13 - .L_12)
.L_12:
        /*002c*/ 	.word	0x00000000
        /*0030*/ 	.short	0x0001
        /*0032*/ 	.short	0x0008
        /*0034*/ 	.byte	0x00, 0xf5, 0x21, 0x00


	//----- nvinfo : EIATTR_KPARAM_INFO
	.align		4
.L_13:
        /*0038*/ 	.byte	0x04, 0x17
        /*003a*/ 	.short	(.L_15 - .L_14)
.L_14:
        /*003c*/ 	.word	0x00000000
        /*0040*/ 	.short	0x0000
        /*0042*/ 	.short	0x0000
        /*0044*/ 	.byte	0x00, 0xf5, 0x21, 0x00


	//----- nvinfo : EIATTR_SPARSE_MMA_MASK
	.align		4
.L_15:
        /*0048*/ 	.byte	0x03, 0x50
        /*004a*/ 	.short	0x0000


	//----- nvinfo : EIATTR_MAXREG_COUNT
	.align		4
        /*004c*/ 	.byte	0x03, 0x1b
        /*004e*/ 	.short	0x00ff


	//----- nvinfo : EIATTR_MERCURY_ISA_VERSION
	.align		4
        /*0050*/ 	.byte	0x03, 0x5f
        /*0052*/ 	.short	0x0101


	//----- nvinfo : EIATTR_VRC_CTA_INIT_COUNT
	.align		4
        /*0054*/ 	.byte	0x02, 0x4a
	.zero		1
	.zero		1


	//----- nvinfo : EIATTR_EXIT_INSTR_OFFSETS
	.align		4
        /*0058*/ 	.byte	0x04, 0x1c
        /*005a*/ 	.short	(.L_17 - .L_16)


	//   ....[0]....
.L_16:
        /*005c*/ 	.word	0x000000c0


	//   ....[1]....
        /*0060*/ 	.word	0x00000260


	//----- nvinfo : EIATTR_CBANK_PARAM_SIZE
	.align		4
.L_17:
        /*0064*/ 	.byte	0x03, 0x19
        /*0066*/ 	.short	0x0018


	//----- nvinfo : EIATTR_PARAM_CBANK
	.align		4
        /*0068*/ 	.byte	0x04, 0x0a
        /*006a*/ 	.short	(.L_19 - .L_18)
	.align		4
.L_18:
        /*006c*/ 	.word	index@(.nv.constant0._Z16grayscale_kernelP3RGBS0_ii)
        /*0070*/ 	.short	0x0380
        /*0072*/ 	.short	0x0018


	//----- nvinfo : EIATTR_SW_WAR
	.align		4
.L_19:
        /*0074*/ 	.byte	0x04, 0x36
        /*0076*/ 	.short	(.L_21 - .L_20)
.L_20:
        /*0078*/ 	.word	0x00000008
.L_21:


//--------------------- .nv.callgraph             --------------------------
	.section	.nv.callgraph,"",@"SHT_CUDA_CALLGRAPH"
	.align	4
	.sectionentsize	8
	.align		4
        /*0000*/ 	.word	0x00000000
	.align		4
        /*0004*/ 	.word	0xffffffff
	.align		4
        /*0008*/ 	.word	0x00000000
	.align		4
        /*000c*/ 	.word	0xfffffffe
	.align		4
        /*0010*/ 	.word	0x00000000
	.align		4
        /*0014*/ 	.word	0xfffffffd
	.align		4
        /*0018*/ 	.word	0x00000000
	.align		4
        /*001c*/ 	.word	0xfffffffc


//--------------------- .text._Z16grayscale_kernelP3RGBS0_ii --------------------------
	.section	.text._Z16grayscale_kernelP3RGBS0_ii,"ax",@progbits
	.align	128
        .global         _Z16grayscale_kernelP3RGBS0_ii
        .type           _Z16grayscale_kernelP3RGBS0_ii,@function
        .size           _Z16grayscale_kernelP3RGBS0_ii,(.L_x_1 - _Z16grayscale_kernelP3RGBS0_ii)
        .other          _Z16grayscale_kernelP3RGBS0_ii,@"STO_CUDA_ENTRY STV_DEFAULT"
_Z16grayscale_kernelP3RGBS0_ii:
.text._Z16grayscale_kernelP3RGBS0_ii:
[----:B------:R-:W-:Y:S01]  /*0000*/  LDC R1, c[0x0][0x37c] ;  /* 0x0000df00ff017b82 */ /* 0x000fe20000000800 */
[----:B------:R-:W0:Y:S01]  /*0010*/  S2R R0, SR_TID.Y ;  /* 0x0000000000007919 */ /* 0x000e220000002200 */
[----:B------:R-:W0:Y:S01]  /*0020*/  LDCU UR4, c[0x0][0x364] ;  /* 0x00006c80ff0477ac */ /* 0x000e220008000800 */
[----:B------:R-:W0:Y:S01]  /*0030*/  S2R R3, SR_CTAID.Y ;  /* 0x0000000000037919 */ /* 0x000e220000002600 */
[----:B------:R-:W1:Y:S01]  /*0040*/  LDCU UR5, c[0x0][0x360] ;  /* 0x00006c00ff0577ac */ /* 0x000e620008000800 */
[----:B------:R-:W1:Y:S01]  /*0050*/  S2R R5, SR_TID.X ;  /* 0x0000000000057919 */ /* 0x000e620000002100 */
[----:B------:R-:W2:Y:S01]  /*0060*/  LDCU.64 UR6, c[0x0][0x390] ;  /* 0x00007200ff0677ac */ /* 0x000ea20008000a00 */
[----:B------:R-:W1:Y:S01]  /*0070*/  S2R R2, SR_CTAID.X ;  /* 0x0000000000027919 */ /* 0x000e620000002500 */
[----:B0-----:R-:W-:-:S05]  /*0080*/  IMAD R0, R3, UR4, R0 ;  /* 0x0000000403007c24 */ /* 0x001fca000f8e0200 */
[----:B--2---:R-:W-:Y:S01]  /*0090*/  ISETP.GE.AND P0, PT, R0, UR6, PT ;  /* 0x0000000600007c0c */ /* 0x004fe2000bf06270 */
[----:B-1----:R-:W-:-:S05]  /*00a0*/  IMAD R5, R2, UR5, R5 ;  /* 0x0000000502057c24 */ /* 0x002fca000f8e0205 */
[----:B------:R-:W-:-:S13]  /*00b0*/  ISETP.GE.OR P0, PT, R5, UR7, P0 ;  /* 0x0000000705007c0c */ /* 0x000fda0008706670 */
[----:B------:R-:W-:Y:S05]  /*00c0*/  @P0 EXIT ;  /* 0x000000000000094d */ /* 0x000fea0003800000 */
[----:B------:R-:W0:Y:S01]  /*00d0*/  LDC.64 R2, c[0x0][0x380] ;  /* 0x0000e000ff027b82 */ /* 0x000e220000000a00 */
[----:B------:R-:W1:Y:S01]  /*00e0*/  LDCU.64 UR4, c[0x0][0x358] ;  /* 0x00006b00ff0477ac */ /* 0x000e620008000a00 */
[----:B------:R-:W-:Y:S01]  /*00f0*/  IMAD R13, R0, UR7, R5 ;  /* 0x00000007000d7c24 */ /* 0x000fe2000f8e0205 */
[----:B------:R-:W-:Y:S01]  /*0100*/  UMOV UR8, 0xe5604189 ;  /* 0xe560418900087882 */ /* 0x000fe20000000000 */
[----:B------:R-:W-:-:S04]  /*0110*/  UMOV UR9, 0x3fd322d0 ;  /* 0x3fd322d000097882 */ /* 0x000fc80000000000 */
[----:B------:R-:W2:Y:S01]  /*0120*/  LDC.64 R10, c[0x0][0x388] ;  /* 0x0000e200ff0a7b82 */ /* 0x000ea20000000a00 */
[----:B0-----:R-:W-:-:S05]  /*0130*/  IMAD.WIDE R2, R13, 0x3, R2 ;  /* 0x000000030d027825 */ /* 0x001fca00078e0202 */
[----:B-1----:R-:W3:Y:S04]  /*0140*/  LDG.E.U8 R0, desc[UR4][R2.64+0x2] ;  /* 0x0000020402007981 */ /* 0x002ee8000c1e1100 */
[----:B------:R-:W4:Y:S04]  /*0150*/  LDG.E.U8 R6, desc[UR4][R2.64+0x1] ;  /* 0x0000010402067981 */ /* 0x000f28000c1e1100 */
[----:B------:R2:W5:Y:S02]  /*0160*/  LDG.E.U8 R8, desc[UR4][R2.64] ;  /* 0x0000000402087981 */ /* 0x000564000c1e1100 */
[----:B--2---:R-:W-:Y:S01]  /*0170*/  IMAD.WIDE R2, R13, 0x3, R10 ;  /* 0x000000030d027825 */ /* 0x004fe200078e020a */
[----:B---3--:R-:W0:Y:S08]  /*0180*/  I2F.F64.U16 R4, R0 ;  /* 0x0000000000047312 */ /* 0x008e300000101800 */
[----:B----4-:R-:W1:Y:S01]  /*0190*/  I2F.F64.U16 R6, R6 ;  /* 0x0000000600067312 */ /* 0x010e620000101800 */
[----:B0-----:R-:W-:-:S07]  /*01a0*/  DMUL R4, R4, UR8 ;  /* 0x0000000804047c28 */ /* 0x001fce0008000000 */
[----:B-----5:R-:W0:Y:S01]  /*01b0*/  I2F.F64.U16 R8, R8 ;  /* 0x0000000800087312 */ /* 0x020e220000101800 */
[----:B------:R-:W-:Y:S01]  /*01c0*/  UMOV UR8, 0x39581062 ;  /* 0x3958106200087882 */ /* 0x000fe20000000000 */
[----:B------:R-:W-:Y:S02]  /*01d0*/  UMOV UR9, 0x3fe2c8b4 ;  /* 0x3fe2c8b400097882 */ /* 0x000fe40000000000 */
[----:B-1----:R-:W-:Y:S01]  /*01e0*/  DFMA R4, R6, UR8, R4 ;  /* 0x0000000806047c2b */ /* 0x002fe20008000004 */
[----:B------:R-:W-:Y:S01]  /*01f0*/  UMOV UR8, 0x9fbe76c9 ;  /* 0x9fbe76c900087882 */ /* 0x000fe20000000000 */
[----:B------:R-:W-:-:S06]  /*0200*/  UMOV UR9, 0x3fbd2f1a ;  /* 0x3fbd2f1a00097882 */ /* 0x000fcc0000000000 */
[----:B0-----:R-:W-:-:S10]  /*0210*/  DFMA R4, R8, UR8, R4 ;  /* 0x0000000808047c2b */ /* 0x001fd40008000004 */
[----:B------:R-:W0:Y:S02]  /*0220*/  F2I.U32.F64.TRUNC R5, R4 ;  /* 0x0000000400057311 */ /* 0x000e24000030d000 */
[----:B0-----:R-:W-:Y:S04]  /*0230*/  STG.E.U8 desc[UR4][R2.64+0x2], R5 ;  /* 0x0000020502007986 */ /* 0x001fe8000c101104 */
[----:B------:R-:W-:Y:S04]  /*0240*/  STG.E.U8 desc[UR4][R2.64+0x1], R5 ;  /* 0x0000010502007986 */ /* 0x000fe8000c101104 */
[----:B------:R-:W-:Y:S01]  /*0250*/  STG.E.U8 desc[UR4][R2.64], R5 ;  /* 0x0000000502007986 */ /* 0x000fe2000c101104 */
[----:B------:R-:W-:Y:S05]  /*0260*/  EXIT ;  /* 0x000000000000794d */ /* 0x000fea0003800000 */
.L_x_0:
[----:B------:R-:W-:-:S00]  /*0270*/  BRA `(.L_x_0) ;  /* 0xfffffffc00fc7947 */ /* 0x000fc0000383ffff */
[----:B------:R-:W-:-:S00]  /*0280*/  NOP ;  /* 0x0000000000007918 */ /* 0x000fc00000000000 */
[----:B------:R-:W-:-:S00]  /*0290*/  NOP ;  /* 0x0000000000007918 */ /* 0x000fc00000000000 */
[----:B------:R-:W-:-:S00]  /*02a0*/  NOP ;  /* 0x0000000000007918 */ /* 0x000fc00000000000 */
[----:B------:R-:W-:-:S00]  /*02b0*/  NOP ;  /* 0x0000000000007918 */ /* 0x000fc00000000000 */
[----:B------:R-:W-:-:S00]  /*02c0*/  NOP ;  /* 0x0000000000007918 */ /* 0x000fc00000000000 */
[----:B------:R-:W-:-:S00]  /*02d0*/  NOP ;  /* 0x0000000000007918 */ /* 0x000fc00000000000 */
[----:B------:R-:W-:-:S00]  /*02e0*/  NOP ;  /* 0x0000000000007918 */ /* 0x000fc00000000000 */
[----:B------:R-:W-:-:S00]  /*02f0*/  NOP ;  /* 0x0000000000007918 */ /* 0x000fc00000000000 */
.L_x_1:


//--------------------- .nv.shared.reserved.0     --------------------------
	.section	.nv.shared.reserved.0,"aw",@nobits
	.weak		__nv_reservedSMEM_offset_0_alias
	.size		__nv_reservedSMEM_offset_0_alias, 0, 64
	.other		__nv_reservedSMEM_offset_0_alias,@"STO_CUDA_RESERVED_SHARED STV_DEFAULT"
__nv_reservedSMEM_offset_0_alias:
	.zero		0
	.zero		64


//--------------------- .nv.constant0._Z16grayscale_kernelP3RGBS0_ii --------------------------
	.section	.nv.constant0._Z16grayscale_kernelP3RGBS0_ii,"a",@progbits
	.sectionflags	@""
	.align	4
.nv.constant0._Z16grayscale_kernelP3RGBS0_ii:
	.zero		920


//--------------------- SYMBOLS --------------------------

	.type		.nv.reservedSmem.offset0,@object
	.size		.nv.reservedSmem.offset0,0x4
